//
// Generated by NVIDIA NVVM Compiler
//
// Compiler Build ID: CL-36424714
// Cuda compilation tools, release 13.0, V13.0.88
// Based on NVVM 20.0.0
//

.version 9.0
.target sm_100
.address_size 64

	// .globl	_Z16matrix_multi_gpuPiS_S_i

.visible .entry _Z16matrix_multi_gpuPiS_S_i(
	.param .u64 .ptr .align 1 _Z16matrix_multi_gpuPiS_S_i_param_0,
	.param .u64 .ptr .align 1 _Z16matrix_multi_gpuPiS_S_i_param_1,
	.param .u64 .ptr .align 1 _Z16matrix_multi_gpuPiS_S_i_param_2,
	.param .u32 _Z16matrix_multi_gpuPiS_S_i_param_3
)
{
	.reg .pred 	%p<10>;
	.reg .b32 	%r<105>;
	.reg .b64 	%rd<67>;

	ld.param.u64 	%rd14, [_Z16matrix_multi_gpuPiS_S_i_param_0];
	ld.param.u64 	%rd15, [_Z16matrix_multi_gpuPiS_S_i_param_1];
	ld.param.u32 	%r29, [_Z16matrix_multi_gpuPiS_S_i_param_3];
	cvta.to.global.u64 	%rd1, %rd15;
	cvta.to.global.u64 	%rd2, %rd14;
	mov.u32 	%r31, %tid.x;
	mov.u32 	%r32, %ntid.x;
	mov.u32 	%r33, %ctaid.x;
	mad.lo.s32 	%r1, %r32, %r33, %r31;
	mov.u32 	%r34, %tid.y;
	mov.u32 	%r35, %ntid.y;
	mov.u32 	%r36, %ctaid.y;
	mad.lo.s32 	%r2, %r35, %r36, %r34;
	setp.lt.s32 	%p1, %r29, 1;
	mov.b32 	%r104, 0;
	@%p1 bra 	$L__BB0_12;
	mul.lo.s32 	%r3, %r29, %r2;
	and.b32  	%r4, %r29, 7;
	setp.lt.u32 	%p2, %r29, 8;
	mov.b32 	%r99, 0;
	mov.u32 	%r104, %r99;
	@%p2 bra 	$L__BB0_4;
	and.b32  	%r99, %r29, 2147483640;
	neg.s32 	%r93, %r99;
	mul.wide.u32 	%rd16, %r29, 4;
	add.s64 	%rd3, %rd1, %rd16;
	mul.wide.u32 	%rd17, %r29, 8;
	add.s64 	%rd4, %rd1, %rd17;
	mul.wide.u32 	%rd18, %r29, 12;
	add.s64 	%rd5, %rd1, %rd18;
	mul.wide.u32 	%rd19, %r29, 16;
	add.s64 	%rd6, %rd1, %rd19;
	mul.wide.u32 	%rd20, %r29, 20;
	add.s64 	%rd7, %rd1, %rd20;
	mul.wide.u32 	%rd21, %r29, 24;
	add.s64 	%rd8, %rd1, %rd21;
	mul.wide.u32 	%rd22, %r29, 28;
	add.s64 	%rd9, %rd1, %rd22;
	mul.wide.u32 	%rd23, %r3, 4;
	add.s64 	%rd24, %rd23, %rd2;
	add.s64 	%rd66, %rd24, 16;
	mov.b32 	%r104, 0;
	mov.u32 	%r92, %r1;
$L__BB0_3:
	.pragma "nounroll";
	mul.wide.s32 	%rd25, %r92, 4;
	add.s64 	%rd26, %rd3, %rd25;
	add.s64 	%rd27, %rd4, %rd25;
	add.s64 	%rd28, %rd5, %rd25;
	add.s64 	%rd29, %rd6, %rd25;
	add.s64 	%rd30, %rd7, %rd25;
	add.s64 	%rd31, %rd8, %rd25;
	add.s64 	%rd32, %rd9, %rd25;
	add.s64 	%rd33, %rd1, %rd25;
	ld.global.u32 	%r40, [%rd66+-16];
	ld.global.u32 	%r41, [%rd33];
	mad.lo.s32 	%r42, %r41, %r40, %r104;
	ld.global.u32 	%r43, [%rd66+-12];
	ld.global.u32 	%r44, [%rd26];
	mad.lo.s32 	%r45, %r44, %r43, %r42;
	ld.global.u32 	%r46, [%rd66+-8];
	ld.global.u32 	%r47, [%rd27];
	mad.lo.s32 	%r48, %r47, %r46, %r45;
	ld.global.u32 	%r49, [%rd66+-4];
	ld.global.u32 	%r50, [%rd28];
	mad.lo.s32 	%r51, %r50, %r49, %r48;
	ld.global.u32 	%r52, [%rd66];
	ld.global.u32 	%r53, [%rd29];
	mad.lo.s32 	%r54, %r53, %r52, %r51;
	ld.global.u32 	%r55, [%rd66+4];
	ld.global.u32 	%r56, [%rd30];
	mad.lo.s32 	%r57, %r56, %r55, %r54;
	ld.global.u32 	%r58, [%rd66+8];
	ld.global.u32 	%r59, [%rd31];
	mad.lo.s32 	%r60, %r59, %r58, %r57;
	ld.global.u32 	%r61, [%rd66+12];
	ld.global.u32 	%r62, [%rd32];
	mad.lo.s32 	%r104, %r62, %r61, %r60;
	add.s32 	%r93, %r93, 8;
	shl.b32 	%r63, %r29, 3;
	add.s32 	%r92, %r92, %r63;
	add.s64 	%rd66, %rd66, 32;
	setp.ne.s32 	%p3, %r93, 0;
	@%p3 bra 	$L__BB0_3;
$L__BB0_4:
	setp.eq.s32 	%p4, %r4, 0;
	@%p4 bra 	$L__BB0_12;
	and.b32  	%r16, %r29, 3;
	setp.lt.u32 	%p5, %r4, 4;
	@%p5 bra 	$L__BB0_7;
	add.s32 	%r65, %r99, %r3;
	mul.wide.u32 	%rd34, %r65, 4;
	add.s64 	%rd35, %rd2, %rd34;
	ld.global.u32 	%r66, [%rd35];
	mad.lo.s32 	%r67, %r99, %r29, %r1;
	mul.wide.s32 	%rd36, %r67, 4;
	add.s64 	%rd37, %rd1, %rd36;
	ld.global.u32 	%r68, [%rd37];
	mad.lo.s32 	%r69, %r68, %r66, %r104;
	cvt.u64.u32 	%rd38, %r3;
	cvt.u64.u32 	%rd39, %r99;
	add.s64 	%rd40, %rd39, %rd38;
	shl.b64 	%rd41, %rd40, 2;
	add.s64 	%rd42, %rd2, %rd41;
	ld.global.u32 	%r70, [%rd42+4];
	mul.wide.u32 	%rd43, %r29, 4;
	add.s64 	%rd44, %rd37, %rd43;
	ld.global.u32 	%r71, [%rd44];
	mad.lo.s32 	%r72, %r71, %r70, %r69;
	ld.global.u32 	%r73, [%rd42+8];
	add.s64 	%rd45, %rd44, %rd43;
	ld.global.u32 	%r74, [%rd45];
	mad.lo.s32 	%r75, %r74, %r73, %r72;
	ld.global.u32 	%r76, [%rd42+12];
	add.s64 	%rd46, %rd45, %rd43;
	ld.global.u32 	%r77, [%rd46];
	mad.lo.s32 	%r104, %r77, %r76, %r75;
	add.s32 	%r99, %r99, 4;
$L__BB0_7:
	setp.eq.s32 	%p6, %r16, 0;
	@%p6 bra 	$L__BB0_12;
	setp.eq.s32 	%p7, %r16, 1;
	@%p7 bra 	$L__BB0_10;
	add.s32 	%r79, %r99, %r3;
	mul.wide.u32 	%rd47, %r79, 4;
	add.s64 	%rd48, %rd2, %rd47;
	ld.global.u32 	%r80, [%rd48];
	mad.lo.s32 	%r81, %r99, %r29, %r1;
	mul.wide.s32 	%rd49, %r81, 4;
	add.s64 	%rd50, %rd1, %rd49;
	ld.global.u32 	%r82, [%rd50];
	mad.lo.s32 	%r83, %r82, %r80, %r104;
	cvt.u64.u32 	%rd51, %r3;
	cvt.u64.u32 	%rd52, %r99;
	add.s64 	%rd53, %rd52, %rd51;
	shl.b64 	%rd54, %rd53, 2;
	add.s64 	%rd55, %rd2, %rd54;
	ld.global.u32 	%r84, [%rd55+4];
	mul.wide.u32 	%rd56, %r29, 4;
	add.s64 	%rd57, %rd50, %rd56;
	ld.global.u32 	%r85, [%rd57];
	mad.lo.s32 	%r104, %r85, %r84, %r83;
	add.s32 	%r99, %r99, 2;
$L__BB0_10:
	and.b32  	%r86, %r29, 1;
	setp.eq.b32 	%p8, %r86, 1;
	not.pred 	%p9, %p8;
	@%p9 bra 	$L__BB0_12;
	add.s32 	%r87, %r99, %r3;
	mul.wide.u32 	%rd58, %r87, 4;
	add.s64 	%rd59, %rd2, %rd58;
	ld.global.u32 	%r88, [%rd59];
	mad.lo.s32 	%r89, %r99, %r29, %r1;
	mul.wide.s32 	%rd60, %r89, 4;
	add.s64 	%rd61, %rd1, %rd60;
	ld.global.u32 	%r90, [%rd61];
	mad.lo.s32 	%r104, %r90, %r88, %r104;
$L__BB0_12:
	ld.param.u64 	%rd65, [_Z16matrix_multi_gpuPiS_S_i_param_2];
	cvta.to.global.u64 	%rd62, %rd65;
	mad.lo.s32 	%r91, %r29, %r2, %r1;
	mul.wide.s32 	%rd63, %r91, 4;
	add.s64 	%rd64, %rd62, %rd63;
	st.global.u32 	[%rd64], %r104;
	ret;

}


// ===== COMPILED SASS (sm_100) =====

	.target	sm_100

	.elftype	@"ET_EXEC"


//--------------------- .note.nv.tkinfo           --------------------------
	.section	.note.nv.tkinfo,"",@"SHT_NOTE"
	.sectionflags	@"SHF_NOTE_NV_TKINFO"
	.tkinfo
        /*0018*/ 	.word	0x00000002
        /*0030*/ 	.string	""
        /*0030*/ 	.string	"ptxas"
        /*0030*/ 	.string	"Cuda compilation tools, release 13.0, V13.0.88"
        /*0030*/ 	.string	"Build cuda_13.0.r13.0/compiler.36424714_0"
        /*0030*/ 	.string	"-arch sm_100 -m 64 "



//--------------------- .note.nv.cuinfo           --------------------------
	.section	.note.nv.cuinfo,"",@"SHT_NOTE"
	.sectionflags	@"SHF_NOTE_NV_CUINFO"
        /*0018*/ 	.short	0x0002
        /*001a*/ 	.short	0x0064
        /*001c*/ 	.short	0x0082
	.zero		2


//--------------------- .nv.info                  --------------------------
	.section	.nv.info,"",@"SHT_CUDA_INFO"
	.align	4


	//----- nvinfo : EIATTR_REGCOUNT
	.align		4
        /*0000*/ 	.byte	0x04, 0x2f
        /*0002*/ 	.short	(.L_1 - .L_0)
	.align		4
.L_0:
        /*0004*/ 	.word	index@(_Z16matrix_multi_gpuPiS_S_i)
        /*0008*/ 	.word	0x0000001e


	//----- nvinfo : EIATTR_FRAME_SIZE
	.align		4
.L_1:
        /*000c*/ 	.byte	0x04, 0x11
        /*000e*/ 	.short	(.L_3 - .L_2)
	.align		4
.L_2:
        /*0010*/ 	.word	index@(_Z16matrix_multi_gpuPiS_S_i)
        /*0014*/ 	.word	0x00000000


	//----- nvinfo : EIATTR_MIN_STACK_SIZE
	.align		4
.L_3:
        /*0018*/ 	.byte	0x04, 0x12
        /*001a*/ 	.short	(.L_5 - .L_4)
	.align		4
.L_4:
        /*001c*/ 	.word	index@(_Z16matrix_multi_gpuPiS_S_i)
        /*0020*/ 	.word	0x00000000
.L_5:


//--------------------- .nv.compat                --------------------------
	.section	.nv.compat,"",@"SHT_CUDA_COMPAT_INFO"
	.align	4
        /*0000*/ 	.byte	0x02, 0x09, 0x00, 0x00, 0x02, 0x02, 0x01, 0x00, 0x02, 0x05, 0x05, 0x00, 0x03, 0x07, 0x01, 0x01
        /*0010*/ 	.byte	0x02, 0x03, 0x00, 0x00, 0x02, 0x06, 0x01, 0x00, 0x04, 0x0b, 0x08, 0x00, 0x09, 0x00, 0x00, 0x00
        /*0020*/ 	.byte	0x00, 0x00, 0x00, 0x00


//--------------------- .nv.info._Z16matrix_multi_gpuPiS_S_i --------------------------
	.section	.nv.info._Z16matrix_multi_gpuPiS_S_i,"",@"SHT_CUDA_INFO"
	.sectionflags	@""
	.align	4


	//----- nvinfo : EIATTR_CUDA_API_VERSION
	.align		4
        /*0000*/ 	.byte	0x04, 0x37
        /*0002*/ 	.short	(.L_7 - .L_6)
.L_6:
        /*0004*/ 	.word	0x00000082


	//----- nvinfo : EIATTR_KPARAM_INFO
	.align		4
.L_7:
        /*0008*/ 	.byte	0x04, 0x17
        /*000a*/ 	.short	(.L_9 - .L_8)
.L_8:
        /*000c*/ 	.word	0x00000000
        /*0010*/ 	.short	0x0003
        /*0012*/ 	.short	0x0018
        /*0014*/ 	.byte	0x00, 0xf0, 0x11, 0x00


	//----- nvinfo : EIATTR_KPARAM_INFO
	.align		4
.L_9:
        /*0018*/ 	.byte	0x04, 0x17
        /*001a*/ 	.short	(.L_11 - .L_10)
.L_10:
        /*001c*/ 	.word	0x00000000
        /*0020*/ 	.short	0x0002
        /*0022*/ 	.short	0x0010
        /*0024*/ 	.byte	0x00, 0xf5, 0x21, 0x00


	//----- nvinfo : EIATTR_KPARAM_INFO
	.align		4
.L_11:
        /*0028*/ 	.byte	0x04, 0x17
        /*002a*/ 	.short	(.L_13 - .L_12)
.L_12:
        /*002c*/ 	.word	0x00000000
        /*0030*/ 	.short	0x0001
        /*0032*/ 	.short	0x0008
        /*0034*/ 	.byte	0x00, 0xf5, 0x21, 0x00


	//----- nvinfo : EIATTR_KPARAM_INFO
	.align		4
.L_13:
        /*0038*/ 	.byte	0x04, 0x17
        /*003a*/ 	.short	(.L_15 - .L_14)
.L_14:
        /*003c*/ 	.word	0x00000000
        /*0040*/ 	.short	0x0000
        /*0042*/ 	.short	0x0000
        /*0044*/ 	.byte	0x00, 0xf5, 0x21, 0x00


	//----- nvinfo : EIATTR_SPARSE_MMA_MASK
	.align		4
.L_15:
        /*0048*/ 	.byte	0x03, 0x50
        /*004a*/ 	.short	0x0000


	//----- nvinfo : EIATTR_MAXREG_COUNT
	.align		4
        /*004c*/ 	.byte	0x03, 0x1b
        /*004e*/ 	.short	0x00ff


	//----- nvinfo : EIATTR_MERCURY_ISA_VERSION
	.align		4
        /*0050*/ 	.byte	0x03, 0x5f
        /*0052*/ 	.short	0x0101


	//----- nvinfo : EIATTR_VRC_CTA_INIT_COUNT
	.align		4
        /*0054*/ 	.byte	0x02, 0x4a
	.zero		1
	.zero		1


	//----- nvinfo : EIATTR_EXIT_INSTR_OFFSETS
	.align		4
        /*0058*/ 	.byte	0x04, 0x1c
        /*005a*/ 	.short	(.L_17 - .L_16)


	//   ....[0]....
.L_16:
        /*005c*/ 	.word	0x00000ab0


	//----- nvinfo : EIATTR_CBANK_PARAM_SIZE
	.align		4
.L_17:
        /*0060*/ 	.byte	0x03, 0x19
        /*0062*/ 	.short	0x001c


	//----- nvinfo : EIATTR_PARAM_CBANK
	.align		4
        /*0064*/ 	.byte	0x04, 0x0a
        /*0066*/ 	.short	(.L_19 - .L_18)
	.align		4
.L_18:
        /*0068*/ 	.word	index@(.nv.constant0._Z16matrix_multi_gpuPiS_S_i)
        /*006c*/ 	.short	0x0380
        /*006e*/ 	.short	0x001c


	//----- nvinfo : EIATTR_SW_WAR
	.align		4
.L_19:
        /*0070*/ 	.byte	0x04, 0x36
        /*0072*/ 	.short	(.L_21 - .L_20)
.L_20:
        /*0074*/ 	.word	0x00000008
.L_21:


//--------------------- .nv.callgraph             --------------------------
	.section	.nv.callgraph,"",@"SHT_CUDA_CALLGRAPH"
	.align	4
	.sectionentsize	8
	.align		4
        /*0000*/ 	.word	0x00000000
	.align		4
        /*0004*/ 	.word	0xffffffff
	.align		4
        /*0008*/ 	.word	0x00000000
	.align		4
        /*000c*/ 	.word	0xfffffffe
	.align		4
        /*0010*/ 	.word	0x00000000
	.align		4
        /*0014*/ 	.word	0xfffffffd
	.align		4
        /*0018*/ 	.word	0x00000000
	.align		4
        /*001c*/ 	.word	0xfffffffc


//--------------------- .text._Z16matrix_multi_gpuPiS_S_i --------------------------
	.section	.text._Z16matrix_multi_gpuPiS_S_i,"ax",@progbits
	.align	128
        .global         _Z16matrix_multi_gpuPiS_S_i
        .type           _Z16matrix_multi_gpuPiS_S_i,@function
        .size           _Z16matrix_multi_gpuPiS_S_i,(.L_x_5 - _Z16matrix_multi_gpuPiS_S_i)
        .other          _Z16matrix_multi_gpuPiS_S_i,@"STO_CUDA_ENTRY STV_DEFAULT"
_Z16matrix_multi_gpuPiS_S_i:
.text._Z16matrix_multi_gpuPiS_S_i:
[----:B------:R-:W-:Y:S01]  /*0000*/  LDC R1, c[0x0][0x37c] ;  /* 0x0000df00ff017b82 */ /* 0x000fe20000000800 */
[----:B------:R-:W0:Y:S01]  /*0010*/  S2R R0, SR_TID.X ;  /* 0x0000000000007919 */ /* 0x000e220000002100 */
[----:B------:R-:W1:Y:S01]  /*0020*/  LDCU UR18, c[0x0][0x398] ;  /* 0x00007300ff1277ac */ /* 0x000e620008000800 */
[----:B------:R-:W-:Y:S01]  /*0030*/  HFMA2 R12, -RZ, RZ, 0, 0 ;  /* 0x00000000ff0c7431 */ /* 0x000fe200000001ff */
[----:B------:R-:W0:Y:S01]  /*0040*/  S2R R3, SR_CTAID.X ;  /* 0x0000000000037919 */ /* 0x000e220000002500 */
[----:B------:R-:W0:Y:S01]  /*0050*/  LDCU UR4, c[0x0][0x360] ;  /* 0x00006c00ff0477ac */ /* 0x000e220008000800 */
[----:B------:R-:W2:Y:S01]  /*0060*/  S2R R13, SR_TID.Y ;  /* 0x00000000000d7919 */ /* 0x000ea20000002200 */
[----:B------:R-:W2:Y:S01]  /*0070*/  LDCU UR5, c[0x0][0x364] ;  /* 0x00006c80ff0577ac */ /* 0x000ea20008000800 */
[----:B------:R-:W2:Y:S01]  /*0080*/  S2R R2, SR_CTAID.Y ;  /* 0x0000000000027919 */ /* 0x000ea20000002600 */
[----:B------:R-:W3:Y:S01]  /*0090*/  LDCU.64 UR16, c[0x0][0x358] ;  /* 0x00006b00ff1077ac */ /* 0x000ee20008000a00 */
[----:B-1----:R-:W-:Y:S01]  /*00a0*/  UISETP.GE.AND UP0, UPT, UR18, 0x1, UPT ;  /* 0x000000011200788c */ /* 0x002fe2000bf06270 */
[----:B0-----:R-:W-:-:S02]  /*00b0*/  IMAD R0, R3, UR4, R0 ;  /* 0x0000000403007c24 */ /* 0x001fc4000f8e0200 */
[----:B--2---:R-:W-:-:S06]  /*00c0*/  IMAD R13, R2, UR5, R13 ;  /* 0x00000005020d7c24 */ /* 0x004fcc000f8e020d */
[----:B---3--:R-:W-:Y:S05]  /*00d0*/  BRA.U !UP0, `(.L_x_0) ;  /* 0x0000000908647547 */ /* 0x008fea000b800000 */
[----:B------:R-:W-:Y:S02]  /*00e0*/  UISETP.GE.U32.AND UP1, UPT, UR18, 0x8, UPT ;  /* 0x000000081200788c */ /* 0x000fe4000bf26070 */
[----:B------:R-:W-:Y:S01]  /*00f0*/  IMAD R5, R13, UR18, RZ ;  /* 0x000000120d057c24 */ /* 0x000fe2000f8e02ff */
[----:B------:R-:W-:Y:S01]  /*0100*/  ULOP3.LUT UR19, UR18, 0x7, URZ, 0xc0, !UPT ;  /* 0x0000000712137892 */ /* 0x000fe2000f8ec0ff */
[----:B------:R-:W-:Y:S01]  /*0110*/  MOV R12, RZ ;  /* 0x000000ff000c7202 */ /* 0x000fe20000000f00 */
[----:B------:R-:W-:Y:S02]  /*0120*/  UMOV UR4, URZ ;  /* 0x000000ff00047c82 */ /* 0x000fe40008000000 */
[----:B------:R-:W-:Y:S02]  /*0130*/  UISETP.NE.AND UP0, UPT, UR19, URZ, UPT ;  /* 0x000000ff1300728c */ /* 0x000fe4000bf05270 */
[----:B------:R-:W-:Y:S09]  /*0140*/  BRA.U !UP1, `(.L_x_1) ;  /* 0x0000000509087547 */ /* 0x000ff2000b800000 */
[----:B------:R-:W0:Y:S01]  /*0150*/  LDCU.128 UR20, c[0x0][0x380] ;  /* 0x00007000ff1477ac */ /* 0x000e220008000c00 */
[----:B------:R-:W-:Y:S02]  /*0160*/  MOV R12, RZ ;  /* 0x000000ff000c7202 */ /* 0x000fe40000000f00 */
[----:B------:R-:W-:Y:S01]  /*0170*/  MOV R14, R0 ;  /* 0x00000000000e7202 */ /* 0x000fe20000000f00 */
[----:B------:R-:W-:-:S04]  /*0180*/  ULOP3.LUT UR4, UR18, 0x7ffffff8, URZ, 0xc0, !UPT ;  /* 0x7ffffff812047892 */ /* 0x000fc8000f8ec0ff */
[----:B------:R-:W-:Y:S01]  /*0190*/  UIADD3 UR5, UPT, UPT, -UR4, URZ, URZ ;  /* 0x000000ff04057290 */ /* 0x000fe2000fffe1ff */
[----:B0-----:R-:W-:Y:S01]  /*01a0*/  MOV R2, UR20 ;  /* 0x0000001400027c02 */ /* 0x001fe20008000f00 */
[----:B------:R-:W-:Y:S01]  /*01b0*/  UIMAD.WIDE.U32 UR6, UR18, 0xc, UR22 ;  /* 0x0000000c120678a5 */ /* 0x000fe2000f8e0016 */
[----:B------:R-:W-:Y:S01]  /*01c0*/  MOV R3, UR21 ;  /* 0x0000001500037c02 */ /* 0x000fe20008000f00 */
[----:B------:R-:W-:Y:S02]  /*01d0*/  UIMAD.WIDE.U32 UR8, UR18, 0x10, UR22 ;  /* 0x00000010120878a5 */ /* 0x000fe4000f8e0016 */
[----:B------:R-:W-:Y:S01]  /*01e0*/  UIMAD.WIDE.U32 UR10, UR18, 0x14, UR22 ;  /* 0x00000014120a78a5 */ /* 0x000fe2000f8e0016 */
[----:B------:R-:W-:Y:S01]  /*01f0*/  IMAD.WIDE.U32 R2, R5, 0x4, R2 ;  /* 0x0000000405027825 */ /* 0x000fe200078e0002 */
[----:B------:R-:W-:Y:S02]  /*0200*/  UIMAD.WIDE.U32 UR12, UR18, 0x18, UR22 ;  /* 0x00000018120c78a5 */ /* 0x000fe4000f8e0016 */
[----:B------:R-:W-:Y:S01]  /*0210*/  UIMAD.WIDE.U32 UR14, UR18, 0x1c, UR22 ;  /* 0x0000001c120e78a5 */ /* 0x000fe2000f8e0016 */
[----:B------:R-:W-:-:S04]  /*0220*/  IADD3 R2, P0, PT, R2, 0x10, RZ ;  /* 0x0000001002027810 */ /* 0x000fc80007f1e0ff */
[----:B------:R-:W-:-:S09]  /*0230*/  IADD3.X R3, PT, PT, RZ, R3, RZ, P0, !PT ;  /* 0x00000003ff037210 */ /* 0x000fd200007fe4ff */
.L_x_2:
[----:B------:R-:W-:Y:S01]  /*0240*/  HFMA2 R23, -RZ, RZ, 0, 2.384185791015625e-07 ;  /* 0x00000004ff177431 */ /* 0x000fe200000001ff */
[----:B------:R-:W-:Y:S01]  /*0250*/  UIMAD.WIDE.U32 UR24, UR18, 0x4, UR22 ;  /* 0x00000004121878a5 */ /* 0x000fe2000f8e0016 */
[----:B------:R-:W2:Y:S01]  /*0260*/  LDG.E R21, desc[UR16][R2.64+-0x10] ;  /* 0xfffff01002157981 */ /* 0x000ea2000c1e1900 */
[----:B------:R-:W-:Y:S01]  /*0270*/  UIMAD.WIDE.U32 UR20, UR18, 0x8, UR22 ;  /* 0x00000008121478a5 */ /* 0x000fe2000f8e0016 */
[----:B------:R-:W-:Y:S02]  /*0280*/  IMAD.MOV.U32 R11, RZ, RZ, 0x4 ;  /* 0x00000004ff0b7424 */ /* 0x000fe400078e00ff */
[----:B------:R-:W-:Y:S01]  /*0290*/  HFMA2 R7, -RZ, RZ, 0, 2.384185791015625e-07 ;  /* 0x00000004ff077431 */ /* 0x000fe200000001ff */
[----:B------:R-:W3:Y:S01]  /*02a0*/  LDG.E R19, desc[UR16][R2.64+-0xc] ;  /* 0xfffff41002137981 */ /* 0x000ee2000c1e1900 */
[----:B------:R-:W-:Y:S02]  /*02b0*/  MOV R8, UR24 ;  /* 0x0000001800087c02 */ /* 0x000fe40008000f00 */
[----:B------:R-:W-:Y:S01]  /*02c0*/  MOV R9, UR25 ;  /* 0x0000001900097c02 */ /* 0x000fe20008000f00 */
[C---:B------:R-:W-:Y:S01]  /*02d0*/  IMAD.WIDE R22, R14.reuse, R23, UR22 ;  /* 0x000000160e167e25 */ /* 0x040fe2000f8e0217 */
[----:B------:R-:W-:Y:S01]  /*02e0*/  MOV R24, UR20 ;  /* 0x0000001400187c02 */ /* 0x000fe20008000f00 */
[----:B------:R-:W4:Y:S01]  /*02f0*/  LDG.E R17, desc[UR16][R2.64+-0x8] ;  /* 0xfffff81002117981 */ /* 0x000f22000c1e1900 */
[----:B------:R-:W-:Y:S01]  /*0300*/  MOV R25, UR21 ;  /* 0x0000001500197c02 */ /* 0x000fe20008000f00 */
[----:B------:R-:W-:-:S02]  /*0310*/  IMAD.WIDE R8, R14, 0x4, R8 ;  /* 0x000000040e087825 */ /* 0x000fc400078e0208 */
[----:B------:R-:W2:Y:S02]  /*0320*/  LDG.E R22, desc[UR16][R22.64] ;  /* 0x0000001016167981 */ /* 0x000ea4000c1e1900 */
[C---:B------:R-:W-:Y:S01]  /*0330*/  IMAD.WIDE R24, R14.reuse, 0x4, R24 ;  /* 0x000000040e187825 */ /* 0x040fe200078e0218 */
[----:B------:R-:W-:Y:S01]  /*0340*/  MOV R5, 0x4 ;  /* 0x0000000400057802 */ /* 0x000fe20000000f00 */
[----:B------:R0:W3:Y:S02]  /*0350*/  LDG.E R20, desc[UR16][R8.64] ;  /* 0x0000001008147981 */ /* 0x0000e4000c1e1900 */
[C---:B------:R-:W-:Y:S02]  /*0360*/  IMAD.WIDE R10, R14.reuse, R11, UR6 ;  /* 0x000000060e0a7e25 */ /* 0x040fe4000f8e020b */
[----:B------:R-:W4:Y:S02]  /*0370*/  LDG.E R18, desc[UR16][R24.64] ;  /* 0x0000001018127981 */ /* 0x000f24000c1e1900 */
[----:B------:R-:W-:-:S04]  /*0380*/  IMAD.WIDE R4, R14, R5, UR8 ;  /* 0x000000080e047e25 */ /* 0x000fc8000f8e0205 */
[----:B------:R-:W-:Y:S01]  /*0390*/  HFMA2 R27, -RZ, RZ, 0, 2.384185791015625e-07 ;  /* 0x00000004ff1b7431 */ /* 0x000fe200000001ff */
[----:B------:R1:W5:Y:S01]  /*03a0*/  LDG.E R16, desc[UR16][R10.64] ;  /* 0x000000100a107981 */ /* 0x000362000c1e1900 */
[----:B0-----:R-:W-:-:S03]  /*03b0*/  MOV R9, 0x4 ;  /* 0x0000000400097802 */ /* 0x001fc60000000f00 */
[----:B------:R-:W5:Y:S01]  /*03c0*/  LDG.E R15, desc[UR16][R2.64+-0x4] ;  /* 0xfffffc10020f7981 */ /* 0x000f62000c1e1900 */
[----:B------:R-:W-:-:S03]  /*03d0*/  IMAD.WIDE R6, R14, R7, UR10 ;  /* 0x0000000a0e067e25 */ /* 0x000fc6000f8e0207 */
[----:B------:R0:W5:Y:S01]  /*03e0*/  LDG.E R4, desc[UR16][R4.64] ;  /* 0x0000001004047981 */ /* 0x000162000c1e1900 */
[----:B------:R-:W-:-:S03]  /*03f0*/  IMAD.WIDE R8, R14, R9, UR12 ;  /* 0x0000000c0e087e25 */ /* 0x000fc6000f8e0209 */
[----:B------:R-:W5:Y:S01]  /*0400*/  LDG.E R23, desc[UR16][R2.64] ;  /* 0x0000001002177981 */ /* 0x000f62000c1e1900 */
[----:B-1----:R-:W-:-:S03]  /*0410*/  IMAD.WIDE R10, R14, R27, UR14 ;  /* 0x0000000e0e0a7e25 */ /* 0x002fc6000f8e021b */
[----:B------:R-:W5:Y:S04]  /*0420*/  LDG.E R7, desc[UR16][R6.64] ;  /* 0x0000001006077981 */ /* 0x000f68000c1e1900 */
[----:B------:R-:W5:Y:S04]  /*0430*/  LDG.E R24, desc[UR16][R2.64+0x4] ;  /* 0x0000041002187981 */ /* 0x000f68000c1e1900 */
[----:B------:R-:W5:Y:S04]  /*0440*/  LDG.E R8, desc[UR16][R8.64] ;  /* 0x0000001008087981 */ /* 0x000f68000c1e1900 */
[----:B------:R-:W5:Y:S04]  /*0450*/  LDG.E R25, desc[UR16][R2.64+0x8] ;  /* 0x0000081002197981 */ /* 0x000f68000c1e1900 */
[----:B------:R-:W5:Y:S04]  /*0460*/  LDG.E R10, desc[UR16][R10.64] ;  /* 0x000000100a0a7981 */ /* 0x000f68000c1e1900 */
[----:B------:R1:W5:Y:S01]  /*0470*/  LDG.E R27, desc[UR16][R2.64+0xc] ;  /* 0x00000c10021b7981 */ /* 0x000362000c1e1900 */
[----:B------:R-:W-:-:S04]  /*0480*/  UIADD3 UR5, UPT, UPT, UR5, 0x8, URZ ;  /* 0x0000000805057890 */ /* 0x000fc8000fffe0ff */
[----:B------:R-:W-:Y:S01]  /*0490*/  UISETP.NE.AND UP1, UPT, UR5, URZ, UPT ;  /* 0x000000ff0500728c */ /* 0x000fe2000bf25270 */
[----:B0-----:R-:W-:Y:S02]  /*04a0*/  MOV R5, UR18 ;  /* 0x0000001200057c02 */ /* 0x001fe40008000f00 */
[----:B-1----:R-:W-:Y:S02]  /*04b0*/  IADD3 R2, P0, PT, R2, 0x20, RZ ;  /* 0x0000002002027810 */ /* 0x002fe40007f1e0ff */
[----:B------:R-:W-:Y:S02]  /*04c0*/  LEA R14, R5, R14, 0x3 ;  /* 0x0000000e050e7211 */ /* 0x000fe400078e18ff */
[----:B------:R-:W-:Y:S01]  /*04d0*/  IADD3.X R3, PT, PT, RZ, R3, RZ, P0, !PT ;  /* 0x00000003ff037210 */ /* 0x000fe200007fe4ff */
[----:B--2---:R-:W-:-:S04]  /*04e0*/  IMAD R21, R21, R22, R12 ;  /* 0x0000001615157224 */ /* 0x004fc800078e020c */
[----:B---3--:R-:W-:-:S04]  /*04f0*/  IMAD R19, R19, R20, R21 ;  /* 0x0000001413137224 */ /* 0x008fc800078e0215 */
[----:B----4-:R-:W-:-:S04]  /*0500*/  IMAD R17, R17, R18, R19 ;  /* 0x0000001211117224 */ /* 0x010fc800078e0213 */
[----:B-----5:R-:W-:-:S04]  /*0510*/  IMAD R15, R15, R16, R17 ;  /* 0x000000100f0f7224 */ /* 0x020fc800078e0211 */
[----:B------:R-:W-:-:S04]  /*0520*/  IMAD R4, R23, R4, R15 ;  /* 0x0000000417047224 */ /* 0x000fc800078e020f */
[----:B------:R-:W-:-:S04]  /*0530*/  IMAD R4, R24, R7, R4 ;  /* 0x0000000718047224 */ /* 0x000fc800078e0204 */
[----:B------:R-:W-:-:S04]  /*0540*/  IMAD R4, R25, R8, R4 ;  /* 0x0000000819047224 */ /* 0x000fc800078e0204 */
[----:B------:R-:W-:Y:S01]  /*0550*/  IMAD R12, R27, R10, R4 ;  /* 0x0000000a1b0c7224 */ /* 0x000fe200078e0204 */
[----:B------:R-:W-:Y:S06]  /*0560*/  BRA.U UP1, `(.L_x_2) ;  /* 0xfffffffd01347547 */ /* 0x000fec000b83ffff */
.L_x_1:
[----:B------:R-:W-:Y:S05]  /*0570*/  BRA.U !UP0, `(.L_x_0) ;  /* 0x00000005083c7547 */ /* 0x000fea000b800000 */
[----:B------:R-:W-:Y:S01]  /*0580*/  UISETP.GE.U32.AND UP0, UPT, UR19, 0x4, UPT ;  /* 0x000000041300788c */ /* 0x000fe2000bf06070 */
[----:B------:R-:W-:Y:S01]  /*0590*/  IMAD R2, R13, UR18, RZ ;  /* 0x000000120d027c24 */ /* 0x000fe2000f8e02ff */
[----:B------:R-:W-:-:S04]  /*05a0*/  ULOP3.LUT UR5, UR18, 0x3, URZ, 0xc0, !UPT ;  /* 0x0000000312057892 */ /* 0x000fc8000f8ec0ff */
[----:B------:R-:W-:-:S03]  /*05b0*/  UISETP.NE.AND UP1, UPT, UR5, URZ, UPT ;  /* 0x000000ff0500728c */ /* 0x000fc6000bf25270 */
[----:B------:R-:W-:Y:S08]  /*05c0*/  BRA.U !UP0, `(.L_x_3) ;  /* 0x00000001087c7547 */ /* 0x000ff0000b800000 */
[----:B------:R-:W0:Y:S01]  /*05d0*/  LDC.64 R6, c[0x0][0x388] ;  /* 0x0000e200ff067b82 */ /* 0x000e220000000a00 */
[----:B------:R-:W1:Y:S01]  /*05e0*/  LDCU.64 UR6, c[0x0][0x380] ;  /* 0x00007000ff0677ac */ /* 0x000e620008000a00 */
[----:B------:R-:W-:Y:S01]  /*05f0*/  MOV R5, UR4 ;  /* 0x0000000400057c02 */ /* 0x000fe20008000f00 */
[C---:B------:R-:W-:Y:S01]  /*0600*/  VIADD R3, R2.reuse, UR4 ;  /* 0x0000000402037c36 */ /* 0x040fe20008000000 */
[----:B------:R-:W-:Y:S02]  /*0610*/  MOV R11, UR18 ;  /* 0x00000012000b7c02 */ /* 0x000fe40008000f00 */
[----:B------:R-:W-:Y:S01]  /*0620*/  IADD3 R14, P0, PT, R2, UR4, RZ ;  /* 0x00000004020e7c10 */ /* 0x000fe2000ff1e0ff */
[----:B------:R-:W-:Y:S01]  /*0630*/  IMAD R5, R5, UR18, R0 ;  /* 0x0000001205057c24 */ /* 0x000fe2000f8e0200 */
[----:B------:R-:W2:Y:S01]  /*0640*/  LDC.64 R8, c[0x0][0x380] ;  /* 0x0000e000ff087b82 */ /* 0x000ea20000000a00 */
[----:B------:R-:W-:Y:S02]  /*0650*/  MOV R15, UR18 ;  /* 0x00000012000f7c02 */ /* 0x000fe40008000f00 */
[----:B------:R-:W-:Y:S01]  /*0660*/  MOV R17, UR18 ;  /* 0x0000001200117c02 */ /* 0x000fe20008000f00 */
[----:B0-----:R-:W-:-:S04]  /*0670*/  IMAD.WIDE R6, R5, 0x4, R6 ;  /* 0x0000000405067825 */ /* 0x001fc800078e0206 */
[----:B------:R-:W-:Y:S02]  /*0680*/  IMAD.WIDE.U32 R10, R11, 0x4, R6 ;  /* 0x000000040b0a7825 */ /* 0x000fe400078e0006 */
[----:B------:R-:W3:Y:S02]  /*0690*/  LDG.E R6, desc[UR16][R6.64] ;  /* 0x0000001006067981 */ /* 0x000ee4000c1e1900 */
[----:B--2---:R-:W-:Y:S01]  /*06a0*/  IMAD.WIDE.U32 R8, R3, 0x4, R8 ;  /* 0x0000000403087825 */ /* 0x004fe200078e0008 */
[----:B------:R-:W-:Y:S02]  /*06b0*/  IADD3.X R3, PT, PT, RZ, RZ, RZ, P0, !PT ;  /* 0x000000ffff037210 */ /* 0x000fe400007fe4ff */
[----:B-1----:R-:W-:-:S03]  /*06c0*/  LEA R4, P0, R14, UR6, 0x2 ;  /* 0x000000060e047c11 */ /* 0x002fc6000f8010ff */
[----:B------:R-:W3:Y:S01]  /*06d0*/  LDG.E R9, desc[UR16][R8.64] ;  /* 0x0000001008097981 */ /* 0x000ee2000c1e1900 */
[----:B------:R-:W-:Y:S01]  /*06e0*/  LEA.HI.X R5, R14, UR7, R3, 0x2, P0 ;  /* 0x000000070e057c11 */ /* 0x000fe200080f1403 */
[----:B------:R-:W-:Y:S02]  /*06f0*/  IMAD.WIDE.U32 R14, R15, 0x4, R10 ;  /* 0x000000040f0e7825 */ /* 0x000fe400078e000a */
[----:B------:R-:W2:Y:S04]  /*0700*/  LDG.E R3, desc[UR16][R10.64] ;  /* 0x000000100a037981 */ /* 0x000ea8000c1e1900 */
[----:B------:R-:W2:Y:S01]  /*0710*/  LDG.E R18, desc[UR16][R4.64+0x4] ;  /* 0x0000041004127981 */ /* 0x000ea2000c1e1900 */
[----:B------:R-:W-:-:S03]  /*0720*/  IMAD.WIDE.U32 R16, R17, 0x4, R14 ;  /* 0x0000000411107825 */ /* 0x000fc600078e000e */
[----:B------:R-:W4:Y:S04]  /*0730*/  LDG.E R19, desc[UR16][R14.64] ;  /* 0x000000100e137981 */ /* 0x000f28000c1e1900 */
[----:B------:R-:W4:Y:S04]  /*0740*/  LDG.E R20, desc[UR16][R4.64+0x8] ;  /* 0x0000081004147981 */ /* 0x000f28000c1e1900 */
[----:B------:R-:W5:Y:S04]  /*0750*/  LDG.E R22, desc[UR16][R4.64+0xc] ;  /* 0x00000c1004167981 */ /* 0x000f68000c1e1900 */
[----:B------:R-:W5:Y:S01]  /*0760*/  LDG.E R16, desc[UR16][R16.64] ;  /* 0x0000001010107981 */ /* 0x000f62000c1e1900 */
[----:B------:R-:W-:Y:S01]  /*0770*/  UIADD3 UR4, UPT, UPT, UR4, 0x4, URZ ;  /* 0x0000000404047890 */ /* 0x000fe2000fffe0ff */
[----:B---3--:R-:W-:-:S04]  /*0780*/  IMAD R9, R9, R6, R12 ;  /* 0x0000000609097224 */ /* 0x008fc800078e020c */
[----:B--2---:R-:W-:-:S04]  /*0790*/  IMAD R3, R18, R3, R9 ;  /* 0x0000000312037224 */ /* 0x004fc800078e0209 */
[----:B----4-:R-:W-:-:S04]  /*07a0*/  IMAD R3, R20, R19, R3 ;  /* 0x0000001314037224 */ /* 0x010fc800078e0203 */
[----:B-----5:R-:W-:-:S07]  /*07b0*/  IMAD R12, R22, R16, R3 ;  /* 0x00000010160c7224 */ /* 0x020fce00078e0203 */
.L_x_3:
[----:B------:R-:W-:Y:S05]  /*07c0*/  BRA.U !UP1, `(.L_x_0) ;  /* 0x0000000109a87547 */ /* 0x000fea000b800000 */
[----:B------:R-:W-:Y:S01]  /*07d0*/  UISETP.NE.AND UP0, UPT, UR5, 0x1, UPT ;  /* 0x000000010500788c */ /* 0x000fe2000bf05270 */
[----:B------:R-:W-:Y:S01]  /*07e0*/  MOV R9, UR4 ;  /* 0x0000000400097c02 */ /* 0x000fe20008000f00 */
[----:B------:R-:W-:Y:S02]  /*07f0*/  ULOP3.LUT UR5, UR18, 0x1, URZ, 0xc0, !UPT ;  /* 0x0000000112057892 */ /* 0x000fe4000f8ec0ff */
[----:B------:R-:W-:Y:S02]  /*0800*/  MOV R17, UR18 ;  /* 0x0000001200117c02 */ /* 0x000fe40008000f00 */
[----:B------:R-:W-:Y:S01]  /*0810*/  UISETP.NE.U32.AND UP1, UPT, UR5, 0x1, UPT ;  /* 0x000000010500788c */ /* 0x000fe2000bf25070 */
[----:B------:R-:W-:-:S04]  /*0820*/  PLOP3.LUT P1, PT, PT, PT, UP0, 0x80, 0x8 ;  /* 0x000000000008781c */ /* 0x000fc80003f2f008 */
[----:B------:R-:W0:Y:S01]  /*0830*/  @UP0 LDCU.128 UR8, c[0x0][0x380] ;  /* 0x00007000ff0807ac */ /* 0x000e220008000c00 */
[----:B------:R-:W-:Y:S01]  /*0840*/  PLOP3.LUT P0, PT, PT, PT, UP1, 0x80, 0x8 ;  /* 0x000000000008781c */ /* 0x000fe20003f0f018 */
[----:B------:R-:W1:Y:S04]  /*0850*/  @UP0 LDCU.64 UR6, c[0x0][0x380] ;  /* 0x00007000ff0607ac */ /* 0x000e680008000a00 */
[----:B------:R-:W2:Y:S03]  /*0860*/  @!UP1 LDCU.128 UR12, c[0x0][0x380] ;  /* 0x00007000ff0c97ac */ /* 0x000ea60008000c00 */
[C---:B------:R-:W-:Y:S02]  /*0870*/  @P1 IADD3 R3, PT, PT, R2.reuse, UR4, RZ ;  /* 0x0000000402031c10 */ /* 0x040fe4000fffe0ff */
[----:B------:R-:W-:Y:S01]  /*0880*/  @P1 IADD3 R5, P2, PT, R2, UR4, RZ ;  /* 0x0000000402051c10 */ /* 0x000fe2000ff5e0ff */
[----:B------:R-:W-:-:S03]  /*0890*/  @UP0 UIADD3 UR4, UPT, UPT, UR4, 0x2, URZ ;  /* 0x0000000204040890 */ /* 0x000fc6000fffe0ff */
[----:B------:R-:W-:Y:S02]  /*08a0*/  @P1 IADD3.X R8, PT, PT, RZ, RZ, RZ, P2, !PT ;  /* 0x000000ffff081210 */ /* 0x000fe400017fe4ff */
[----:B0-----:R-:W-:Y:S01]  /*08b0*/  MOV R14, UR8 ;  /* 0x00000008000e7c02 */ /* 0x001fe20008000f00 */
[----:B------:R-:W-:Y:S01]  /*08c0*/  IMAD.U32 R6, RZ, RZ, UR10 ;  /* 0x0000000aff067e24 */ /* 0x000fe2000f8e00ff */
[----:B------:R-:W-:Y:S02]  /*08d0*/  MOV R15, UR9 ;  /* 0x00000009000f7c02 */ /* 0x000fe40008000f00 */
[----:B------:R-:W-:Y:S02]  /*08e0*/  MOV R7, UR11 ;  /* 0x0000000b00077c02 */ /* 0x000fe40008000f00 */
[----:B-1----:R-:W-:Y:S01]  /*08f0*/  @P1 LEA R4, P2, R5, UR6, 0x2 ;  /* 0x0000000605041c11 */ /* 0x002fe2000f8410ff */
[----:B------:R-:W-:-:S04]  /*0900*/  @P1 IMAD.WIDE.U32 R14, R3, 0x4, R14 ;  /* 0x00000004030e1825 */ /* 0x000fc800078e000e */
[----:B------:R-:W-:Y:S01]  /*0910*/  @P1 IMAD R3, R9, UR18, R0 ;  /* 0x0000001209031c24 */ /* 0x000fe2000f8e0200 */
[----:B------:R-:W-:-:S03]  /*0920*/  MOV R21, UR4 ;  /* 0x0000000400157c02 */ /* 0x000fc60008000f00 */
[----:B------:R-:W-:Y:S01]  /*0930*/  @P1 IMAD.WIDE R6, R3, 0x4, R6 ;  /* 0x0000000403061825 */ /* 0x000fe200078e0206 */
[----:B------:R-:W-:Y:S01]  /*0940*/  @P1 LEA.HI.X R5, R5, UR7, R8, 0x2, P2 ;  /* 0x0000000705051c11 */ /* 0x000fe200090f1408 */
[----:B------:R-:W3:Y:S01]  /*0950*/  @P1 LDG.E R3, desc[UR16][R14.64] ;  /* 0x000000100e031981 */ /* 0x000ee2000c1e1900 */
[----:B--2---:R-:W-:Y:S01]  /*0960*/  MOV R8, UR12 ;  /* 0x0000000c00087c02 */ /* 0x004fe20008000f00 */
[----:B------:R-:W-:Y:S01]  /*0970*/  @!P0 IMAD R21, R21, UR18, R0 ;  /* 0x0000001215158c24 */ /* 0x000fe2000f8e0200 */
[----:B------:R-:W-:Y:S01]  /*0980*/  MOV R9, UR13 ;  /* 0x0000000d00097c02 */ /* 0x000fe20008000f00 */
[----:B------:R-:W-:Y:S01]  /*0990*/  @P1 IMAD.WIDE.U32 R16, R17, 0x4, R6 ;  /* 0x0000000411101825 */ /* 0x000fe200078e0006 */
[----:B------:R-:W-:Y:S01]  /*09a0*/  @!P0 IADD3 R19, PT, PT, R2, UR4, RZ ;  /* 0x0000000402138c10 */ /* 0x000fe2000fffe0ff */
[----:B------:R-:W3:Y:S01]  /*09b0*/  @P1 LDG.E R6, desc[UR16][R6.64] ;  /* 0x0000001006061981 */ /* 0x000ee2000c1e1900 */
[----:B------:R-:W-:Y:S02]  /*09c0*/  MOV R10, UR14 ;  /* 0x0000000e000a7c02 */ /* 0x000fe40008000f00 */
[----:B------:R-:W-:Y:S01]  /*09d0*/  MOV R11, UR15 ;  /* 0x0000000f000b7c02 */ /* 0x000fe20008000f00 */
[----:B------:R-:W-:Y:S01]  /*09e0*/  @!P0 IMAD.WIDE.U32 R8, R19, 0x4, R8 ;  /* 0x0000000413088825 */ /* 0x000fe200078e0008 */
[----:B------:R-:W2:Y:S03]  /*09f0*/  @P1 LDG.E R16, desc[UR16][R16.64] ;  /* 0x0000001010101981 */ /* 0x000ea6000c1e1900 */
[----:B------:R-:W-:Y:S01]  /*0a00*/  @!P0 IMAD.WIDE R10, R21, 0x4, R10 ;  /* 0x00000004150a8825 */ /* 0x000fe200078e020a */
[----:B------:R-:W2:Y:S04]  /*0a10*/  @P1 LDG.E R4, desc[UR16][R4.64+0x4] ;  /* 0x0000041004041981 */ /* 0x000ea8000c1e1900 */
[----:B------:R-:W4:Y:S04]  /*0a20*/  @!P0 LDG.E R9, desc[UR16][R8.64] ;  /* 0x0000001008098981 */ /* 0x000f28000c1e1900 */
[----:B------:R-:W4:Y:S01]  /*0a30*/  @!P0 LDG.E R10, desc[UR16][R10.64] ;  /* 0x000000100a0a8981 */ /* 0x000f22000c1e1900 */
[----:B---3--:R-:W-:-:S04]  /*0a40*/  @P1 IMAD R3, R3, R6, R12 ;  /* 0x0000000603031224 */ /* 0x008fc800078e020c */
[----:B--2---:R-:W-:-:S04]  /*0a50*/  @P1 IMAD R12, R4, R16, R3 ;  /* 0x00000010040c1224 */ /* 0x004fc800078e0203 */
[----:B----4-:R-:W-:-:S07]  /*0a60*/  @!P0 IMAD R12, R9, R10, R12 ;  /* 0x0000000a090c8224 */ /* 0x010fce00078e020c */
.L_x_0:
[----:B------:R-:W0:Y:S01]  /*0a70*/  LDC.64 R2, c[0x0][0x390] ;  /* 0x0000e400ff027b82 */ /* 0x000e220000000a00 */
[----:B------:R-:W-:-:S04]  /*0a80*/  IMAD R13, R13, UR18, R0 ;  /* 0x000000120d0d7c24 */ /* 0x000fc8000f8e0200 */
[----:B0-----:R-:W-:-:S05]  /*0a90*/  IMAD.WIDE R2, R13, 0x4, R2 ;  /* 0x000000040d027825 */ /* 0x001fca00078e0202 */
[----:B------:R-:W-:Y:S01]  /*0aa0*/  STG.E desc[UR16][R2.64], R12 ;  /* 0x0000000c02007986 */ /* 0x000fe2000c101910 */
[----:B------:R-:W-:Y:S05]  /*0ab0*/  EXIT ;  /* 0x000000000000794d */ /* 0x000fea0003800000 */
.L_x_4:
[----:B------:R-:W-:-:S00]  /*0ac0*/  BRA `(.L_x_4) ;  /* 0xfffffffc00fc7947 */ /* 0x000fc0000383ffff */
[----:B------:R-:W-:-:S00]  /*0ad0*/  NOP ;  /* 0x0000000000007918 */ /* 0x000fc00000000000 */
        /* <DEDUP_REMOVED lines=10> */
.L_x_5:


//--------------------- .nv.shared.reserved.0     --------------------------
	.section	.nv.shared.reserved.0,"aw",@nobits
	.weak		__nv_reservedSMEM_offset_0_alias
	.size		__nv_reservedSMEM_offset_0_alias, 0, 64
	.other		__nv_reservedSMEM_offset_0_alias,@"STO_CUDA_RESERVED_SHARED STV_DEFAULT"
__nv_reservedSMEM_offset_0_alias:
	.zero		0
	.zero		64


//--------------------- .nv.constant0._Z16matrix_multi_gpuPiS_S_i --------------------------
	.section	.nv.constant0._Z16matrix_multi_gpuPiS_S_i,"a",@progbits
	.sectionflags	@""
	.align	4
.nv.constant0._Z16matrix_multi_gpuPiS_S_i:
	.zero		924


//--------------------- SYMBOLS --------------------------

	.type		.nv.reservedSmem.offset0,@object
	.size		.nv.reservedSmem.offset0,0x4
